//
// Generated by NVIDIA NVVM Compiler
//
// Compiler Build ID: CL-36424714
// Cuda compilation tools, release 13.0, V13.0.88
// Based on NVVM 20.0.0
//

.version 9.0
.target sm_100
.address_size 64

	// .globl	_Z8r2KernelPfS_S_S_fi

.visible .entry _Z8r2KernelPfS_S_S_fi(
	.param .u64 .ptr .align 1 _Z8r2KernelPfS_S_S_fi_param_0,
	.param .u64 .ptr .align 1 _Z8r2KernelPfS_S_S_fi_param_1,
	.param .u64 .ptr .align 1 _Z8r2KernelPfS_S_S_fi_param_2,
	.param .u64 .ptr .align 1 _Z8r2KernelPfS_S_S_fi_param_3,
	.param .f32 _Z8r2KernelPfS_S_S_fi_param_4,
	.param .u32 _Z8r2KernelPfS_S_S_fi_param_5
)
{
	.reg .pred 	%p<2>;
	.reg .b32 	%r<6>;
	.reg .b32 	%f<9>;
	.reg .b64 	%rd<14>;

	ld.param.u64 	%rd1, [_Z8r2KernelPfS_S_S_fi_param_0];
	ld.param.u64 	%rd2, [_Z8r2KernelPfS_S_S_fi_param_1];
	ld.param.u64 	%rd3, [_Z8r2KernelPfS_S_S_fi_param_2];
	ld.param.u64 	%rd4, [_Z8r2KernelPfS_S_S_fi_param_3];
	ld.param.f32 	%f1, [_Z8r2KernelPfS_S_S_fi_param_4];
	ld.param.u32 	%r2, [_Z8r2KernelPfS_S_S_fi_param_5];
	mov.u32 	%r3, %ctaid.x;
	mov.u32 	%r4, %ntid.x;
	mov.u32 	%r5, %tid.x;
	mad.lo.s32 	%r1, %r3, %r4, %r5;
	setp.ge.s32 	%p1, %r1, %r2;
	@%p1 bra 	$L__BB0_2;
	cvta.to.global.u64 	%rd5, %rd1;
	cvta.to.global.u64 	%rd6, %rd2;
	cvta.to.global.u64 	%rd7, %rd3;
	cvta.to.global.u64 	%rd8, %rd4;
	mul.wide.s32 	%rd9, %r1, 4;
	add.s64 	%rd10, %rd5, %rd9;
	ld.global.f32 	%f2, [%rd10];
	add.s64 	%rd11, %rd6, %rd9;
	ld.global.f32 	%f3, [%rd11];
	sub.f32 	%f4, %f2, %f3;
	mul.f32 	%f5, %f4, %f4;
	add.s64 	%rd12, %rd7, %rd9;
	st.global.f32 	[%rd12], %f5;
	ld.global.f32 	%f6, [%rd10];
	sub.f32 	%f7, %f6, %f1;
	mul.f32 	%f8, %f7, %f7;
	add.s64 	%rd13, %rd8, %rd9;
	st.global.f32 	[%rd13], %f8;
$L__BB0_2:
	ret;

}
	// .globl	_Z14accuracyKernelPiS_S_i
.visible .entry _Z14accuracyKernelPiS_S_i(
	.param .u64 .ptr .align 1 _Z14accuracyKernelPiS_S_i_param_0,
	.param .u64 .ptr .align 1 _Z14accuracyKernelPiS_S_i_param_1,
	.param .u64 .ptr .align 1 _Z14accuracyKernelPiS_S_i_param_2,
	.param .u32 _Z14accuracyKernelPiS_S_i_param_3
)
{
	.reg .pred 	%p<3>;
	.reg .b32 	%r<9>;
	.reg .b64 	%rd<11>;

	ld.param.u64 	%rd1, [_Z14accuracyKernelPiS_S_i_param_0];
	ld.param.u64 	%rd2, [_Z14accuracyKernelPiS_S_i_param_1];
	ld.param.u64 	%rd3, [_Z14accuracyKernelPiS_S_i_param_2];
	ld.param.u32 	%r2, [_Z14accuracyKernelPiS_S_i_param_3];
	mov.u32 	%r3, %ctaid.x;
	mov.u32 	%r4, %ntid.x;
	mov.u32 	%r5, %tid.x;
	mad.lo.s32 	%r1, %r3, %r4, %r5;
	setp.ge.s32 	%p1, %r1, %r2;
	@%p1 bra 	$L__BB1_2;
	cvta.to.global.u64 	%rd4, %rd1;
	cvta.to.global.u64 	%rd5, %rd2;
	cvta.to.global.u64 	%rd6, %rd3;
	mul.wide.s32 	%rd7, %r1, 4;
	add.s64 	%rd8, %rd4, %rd7;
	ld.global.u32 	%r6, [%rd8];
	add.s64 	%rd9, %rd5, %rd7;
	ld.global.u32 	%r7, [%rd9];
	setp.eq.s32 	%p2, %r6, %r7;
	selp.u32 	%r8, 1, 0, %p2;
	add.s64 	%rd10, %rd6, %rd7;
	st.global.u32 	[%rd10], %r8;
$L__BB1_2:
	ret;

}


// ===== COMPILED SASS (sm_100) =====

	.target	sm_100

	.elftype	@"ET_EXEC"


//--------------------- .note.nv.tkinfo           --------------------------
	.section	.note.nv.tkinfo,"",@"SHT_NOTE"
	.sectionflags	@"SHF_NOTE_NV_TKINFO"
	.tkinfo
        /*0018*/ 	.word	0x00000002
        /*0030*/ 	.string	""
        /*0030*/ 	.string	"ptxas"
        /*0030*/ 	.string	"Cuda compilation tools, release 13.0, V13.0.88"
        /*0030*/ 	.string	"Build cuda_13.0.r13.0/compiler.36424714_0"
        /*0030*/ 	.string	"-arch sm_100 -m 64 "



//--------------------- .note.nv.cuinfo           --------------------------
	.section	.note.nv.cuinfo,"",@"SHT_NOTE"
	.sectionflags	@"SHF_NOTE_NV_CUINFO"
        /*0018*/ 	.short	0x0002
        /*001a*/ 	.short	0x0064
        /*001c*/ 	.short	0x0082
	.zero		2


//--------------------- .nv.info                  --------------------------
	.section	.nv.info,"",@"SHT_CUDA_INFO"
	.align	4


	//----- nvinfo : EIATTR_REGCOUNT
	.align		4
        /*0000*/ 	.byte	0x04, 0x2f
        /*0002*/ 	.short	(.L_1 - .L_0)
	.align		4
.L_0:
        /*0004*/ 	.word	index@(_Z8r2KernelPfS_S_S_fi)
        /*0008*/ 	.word	0x00000010


	//----- nvinfo : EIATTR_FRAME_SIZE
	.align		4
.L_1:
        /*000c*/ 	.byte	0x04, 0x11
        /*000e*/ 	.short	(.L_3 - .L_2)
	.align		4
.L_2:
        /*0010*/ 	.word	index@(_Z8r2KernelPfS_S_S_fi)
        /*0014*/ 	.word	0x00000000


	//----- nvinfo : EIATTR_REGCOUNT
	.align		4
.L_3:
        /*0018*/ 	.byte	0x04, 0x2f
        /*001a*/ 	.short	(.L_5 - .L_4)
	.align		4
.L_4:
        /*001c*/ 	.word	index@(_Z14accuracyKernelPiS_S_i)
        /*0020*/ 	.word	0x0000000c


	//----- nvinfo : EIATTR_FRAME_SIZE
	.align		4
.L_5:
        /*0024*/ 	.byte	0x04, 0x11
        /*0026*/ 	.short	(.L_7 - .L_6)
	.align		4
.L_6:
        /*0028*/ 	.word	index@(_Z14accuracyKernelPiS_S_i)
        /*002c*/ 	.word	0x00000000


	//----- nvinfo : EIATTR_MIN_STACK_SIZE
	.align		4
.L_7:
        /*0030*/ 	.byte	0x04, 0x12
        /*0032*/ 	.short	(.L_9 - .L_8)
	.align		4
.L_8:
        /*0034*/ 	.word	index@(_Z14accuracyKernelPiS_S_i)
        /*0038*/ 	.word	0x00000000


	//----- nvinfo : EIATTR_MIN_STACK_SIZE
	.align		4
.L_9:
        /*003c*/ 	.byte	0x04, 0x12
        /*003e*/ 	.short	(.L_11 - .L_10)
	.align		4
.L_10:
        /*0040*/ 	.word	index@(_Z8r2KernelPfS_S_S_fi)
        /*0044*/ 	.word	0x00000000
.L_11:


//--------------------- .nv.compat                --------------------------
	.section	.nv.compat,"",@"SHT_CUDA_COMPAT_INFO"
	.align	4
        /*0000*/ 	.byte	0x02, 0x09, 0x00, 0x00, 0x02, 0x02, 0x01, 0x00, 0x02, 0x05, 0x05, 0x00, 0x03, 0x07, 0x01, 0x01
        /*0010*/ 	.byte	0x02, 0x03, 0x00, 0x00, 0x02, 0x06, 0x01, 0x00, 0x04, 0x0b, 0x08, 0x00, 0x09, 0x00, 0x00, 0x00
        /*0020*/ 	.byte	0x00, 0x00, 0x00, 0x00


//--------------------- .nv.info._Z14accuracyKernelPiS_S_i --------------------------
	.section	.nv.info._Z14accuracyKernelPiS_S_i,"",@"SHT_CUDA_INFO"
	.sectionflags	@""
	.align	4


	//----- nvinfo : EIATTR_CUDA_API_VERSION
	.align		4
        /*0000*/ 	.byte	0x04, 0x37
        /*0002*/ 	.short	(.L_13 - .L_12)
.L_12:
        /*0004*/ 	.word	0x00000082


	//----- nvinfo : EIATTR_KPARAM_INFO
	.align		4
.L_13:
        /*0008*/ 	.byte	0x04, 0x17
        /*000a*/ 	.short	(.L_15 - .L_14)
.L_14:
        /*000c*/ 	.word	0x00000000
        /*0010*/ 	.short	0x0003
        /*0012*/ 	.short	0x0018
        /*0014*/ 	.byte	0x00, 0xf0, 0x11, 0x00


	//----- nvinfo : EIATTR_KPARAM_INFO
	.align		4
.L_15:
        /*0018*/ 	.byte	0x04, 0x17
        /*001a*/ 	.short	(.L_17 - .L_16)
.L_16:
        /*001c*/ 	.word	0x00000000
        /*0020*/ 	.short	0x0002
        /*0022*/ 	.short	0x0010
        /*0024*/ 	.byte	0x00, 0xf5, 0x21, 0x00


	//----- nvinfo : EIATTR_KPARAM_INFO
	.align		4
.L_17:
        /*0028*/ 	.byte	0x04, 0x17
        /*002a*/ 	.short	(.L_19 - .L_18)
.L_18:
        /*002c*/ 	.word	0x00000000
        /*0030*/ 	.short	0x0001
        /*0032*/ 	.short	0x0008
        /*0034*/ 	.byte	0x00, 0xf5, 0x21, 0x00


	//----- nvinfo : EIATTR_KPARAM_INFO
	.align		4
.L_19:
        /*0038*/ 	.byte	0x04, 0x17
        /*003a*/ 	.short	(.L_21 - .L_20)
.L_20:
        /*003c*/ 	.word	0x00000000
        /*0040*/ 	.short	0x0000
        /*0042*/ 	.short	0x0000
        /*0044*/ 	.byte	0x00, 0xf5, 0x21, 0x00


	//----- nvinfo : EIATTR_SPARSE_MMA_MASK
	.align		4
.L_21:
        /*0048*/ 	.byte	0x03, 0x50
        /*004a*/ 	.short	0x0000


	//----- nvinfo : EIATTR_MAXREG_COUNT
	.align		4
        /*004c*/ 	.byte	0x03, 0x1b
        /*004e*/ 	.short	0x00ff


	//----- nvinfo : EIATTR_MERCURY_ISA_VERSION
	.align		4
        /*0050*/ 	.byte	0x03, 0x5f
        /*0052*/ 	.short	0x0101


	//----- nvinfo : EIATTR_VRC_CTA_INIT_COUNT
	.align		4
        /*0054*/ 	.byte	0x02, 0x4a
	.zero		1
	.zero		1


	//----- nvinfo : EIATTR_EXIT_INSTR_OFFSETS
	.align		4
        /*0058*/ 	.byte	0x04, 0x1c
        /*005a*/ 	.short	(.L_23 - .L_22)


	//   ....[0]....
.L_22:
        /*005c*/ 	.word	0x00000070


	//   ....[1]....
        /*0060*/ 	.word	0x00000140


	//----- nvinfo : EIATTR_CBANK_PARAM_SIZE
	.align		4
.L_23:
        /*0064*/ 	.byte	0x03, 0x19
        /*0066*/ 	.short	0x001c


	//----- nvinfo : EIATTR_PARAM_CBANK
	.align		4
        /*0068*/ 	.byte	0x04, 0x0a
        /*006a*/ 	.short	(.L_25 - .L_24)
	.align		4
.L_24:
        /*006c*/ 	.word	index@(.nv.constant0._Z14accuracyKernelPiS_S_i)
        /*0070*/ 	.short	0x0380
        /*0072*/ 	.short	0x001c


	//----- nvinfo : EIATTR_SW_WAR
	.align		4
.L_25:
        /*0074*/ 	.byte	0x04, 0x36
        /*0076*/ 	.short	(.L_27 - .L_26)
.L_26:
        /*0078*/ 	.word	0x00000008
.L_27:


//--------------------- .nv.info._Z8r2KernelPfS_S_S_fi --------------------------
	.section	.nv.info._Z8r2KernelPfS_S_S_fi,"",@"SHT_CUDA_INFO"
	.sectionflags	@""
	.align	4


	//----- nvinfo : EIATTR_CUDA_API_VERSION
	.align		4
        /*0000*/ 	.byte	0x04, 0x37
        /*0002*/ 	.short	(.L_29 - .L_28)
.L_28:
        /*0004*/ 	.word	0x00000082


	//----- nvinfo : EIATTR_KPARAM_INFO
	.align		4
.L_29:
        /*0008*/ 	.byte	0x04, 0x17
        /*000a*/ 	.short	(.L_31 - .L_30)
.L_30:
        /*000c*/ 	.word	0x00000000
        /*0010*/ 	.short	0x0005
        /*0012*/ 	.short	0x0024
        /*0014*/ 	.byte	0x00, 0xf0, 0x11, 0x00


	//----- nvinfo : EIATTR_KPARAM_INFO
	.align		4
.L_31:
        /*0018*/ 	.byte	0x04, 0x17
        /*001a*/ 	.short	(.L_33 - .L_32)
.L_32:
        /*001c*/ 	.word	0x00000000
        /*0020*/ 	.short	0x0004
        /*0022*/ 	.short	0x0020
        /*0024*/ 	.byte	0x00, 0xf0, 0x11, 0x00


	//----- nvinfo : EIATTR_KPARAM_INFO
	.align		4
.L_33:
        /*0028*/ 	.byte	0x04, 0x17
        /*002a*/ 	.short	(.L_35 - .L_34)
.L_34:
        /*002c*/ 	.word	0x00000000
        /*0030*/ 	.short	0x0003
        /*0032*/ 	.short	0x0018
        /*0034*/ 	.byte	0x00, 0xf5, 0x21, 0x00


	//----- nvinfo : EIATTR_KPARAM_INFO
	.align		4
.L_35:
        /*0038*/ 	.byte	0x04, 0x17
        /*003a*/ 	.short	(.L_37 - .L_36)
.L_36:
        /*003c*/ 	.word	0x00000000
        /*0040*/ 	.short	0x0002
        /*0042*/ 	.short	0x0010
        /*0044*/ 	.byte	0x00, 0xf5, 0x21, 0x00


	//----- nvinfo : EIATTR_KPARAM_INFO
	.align		4
.L_37:
        /*0048*/ 	.byte	0x04, 0x17
        /*004a*/ 	.short	(.L_39 - .L_38)
.L_38:
        /*004c*/ 	.word	0x00000000
        /*0050*/ 	.short	0x0001
        /*0052*/ 	.short	0x0008
        /*0054*/ 	.byte	0x00, 0xf5, 0x21, 0x00


	//----- nvinfo : EIATTR_KPARAM_INFO
	.align		4
.L_39:
        /*0058*/ 	.byte	0x04, 0x17
        /*005a*/ 	.short	(.L_41 - .L_40)
.L_40:
        /*005c*/ 	.word	0x00000000
        /*0060*/ 	.short	0x0000
        /*0062*/ 	.short	0x0000
        /*0064*/ 	.byte	0x00, 0xf5, 0x21, 0x00


	//----- nvinfo : EIATTR_SPARSE_MMA_MASK
	.align		4
.L_41:
        /*0068*/ 	.byte	0x03, 0x50
        /*006a*/ 	.short	0x0000


	//----- nvinfo : EIATTR_MAXREG_COUNT
	.align		4
        /*006c*/ 	.byte	0x03, 0x1b
        /*006e*/ 	.short	0x00ff


	//----- nvinfo : EIATTR_MERCURY_ISA_VERSION
	.align		4
        /*0070*/ 	.byte	0x03, 0x5f
        /*0072*/ 	.short	0x0101


	//----- nvinfo : EIATTR_VRC_CTA_INIT_COUNT
	.align		4
        /*0074*/ 	.byte	0x02, 0x4a
	.zero		1
	.zero		1


	//----- nvinfo : EIATTR_EXIT_INSTR_OFFSETS
	.align		4
        /*0078*/ 	.byte	0x04, 0x1c
        /*007a*/ 	.short	(.L_43 - .L_42)


	//   ....[0]....
.L_42:
        /*007c*/ 	.word	0x00000070


	//   ....[1]....
        /*0080*/ 	.word	0x000001b0


	//----- nvinfo : EIATTR_CBANK_PARAM_SIZE
	.align		4
.L_43:
        /*0084*/ 	.byte	0x03, 0x19
        /*0086*/ 	.short	0x0028


	//----- nvinfo : EIATTR_PARAM_CBANK
	.align		4
        /*0088*/ 	.byte	0x04, 0x0a
        /*008a*/ 	.short	(.L_45 - .L_44)
	.align		4
.L_44:
        /*008c*/ 	.word	index@(.nv.constant0._Z8r2KernelPfS_S_S_fi)
        /*0090*/ 	.short	0x0380
        /*0092*/ 	.short	0x0028


	//----- nvinfo : EIATTR_SW_WAR
	.align		4
.L_45:
        /*0094*/ 	.byte	0x04, 0x36
        /*0096*/ 	.short	(.L_47 - .L_46)
.L_46:
        /*0098*/ 	.word	0x00000008
.L_47:


//--------------------- .nv.callgraph             --------------------------
	.section	.nv.callgraph,"",@"SHT_CUDA_CALLGRAPH"
	.align	4
	.sectionentsize	8
	.align		4
        /*0000*/ 	.word	0x00000000
	.align		4
        /*0004*/ 	.word	0xffffffff
	.align		4
        /*0008*/ 	.word	0x00000000
	.align		4
        /*000c*/ 	.word	0xfffffffe
	.align		4
        /*0010*/ 	.word	0x00000000
	.align		4
        /*0014*/ 	.word	0xfffffffd
	.align		4
        /*0018*/ 	.word	0x00000000
	.align		4
        /*001c*/ 	.word	0xfffffffc


//--------------------- .text._Z14accuracyKernelPiS_S_i --------------------------
	.section	.text._Z14accuracyKernelPiS_S_i,"ax",@progbits
	.align	128
        .global         _Z14accuracyKernelPiS_S_i
        .type           _Z14accuracyKernelPiS_S_i,@function
        .size           _Z14accuracyKernelPiS_S_i,(.L_x_2 - _Z14accuracyKernelPiS_S_i)
        .other          _Z14accuracyKernelPiS_S_i,@"STO_CUDA_ENTRY STV_DEFAULT"
_Z14accuracyKernelPiS_S_i:
.text._Z14accuracyKernelPiS_S_i:
[----:B------:R-:W-:Y:S01]  /*0000*/  LDC R1, c[0x0][0x37c] ;  /* 0x0000df00ff017b82 */ /* 0x000fe20000000800 */
[----:B------:R-:W0:Y:S07]  /*0010*/  S2R R0, SR_TID.X ;  /* 0x0000000000007919 */ /* 0x000e2e0000002100 */
[----:B------:R-:W0:Y:S01]  /*0020*/  S2UR UR4, SR_CTAID.X ;  /* 0x00000000000479c3 */ /* 0x000e220000002500 */
[----:B------:R-:W1:Y:S07]  /*0030*/  LDCU UR5, c[0x0][0x398] ;  /* 0x00007300ff0577ac */ /* 0x000e6e0008000800 */
[----:B------:R-:W0:Y:S02]  /*0040*/  LDC R9, c[0x0][0x360] ;  /* 0x0000d800ff097b82 */ /* 0x000e240000000800 */
[----:B0-----:R-:W-:-:S05]  /*0050*/  IMAD R9, R9, UR4, R0 ;  /* 0x0000000409097c24 */ /* 0x001fca000f8e0200 */
[----:B-1----:R-:W-:-:S13]  /*0060*/  ISETP.GE.AND P0, PT, R9, UR5, PT ;  /* 0x0000000509007c0c */ /* 0x002fda000bf06270 */
[----:B------:R-:W-:Y:S05]  /*0070*/  @P0 EXIT ;  /* 0x000000000000094d */ /* 0x000fea0003800000 */
[----:B------:R-:W0:Y:S01]  /*0080*/  LDC.64 R2, c[0x0][0x380] ;  /* 0x0000e000ff027b82 */ /* 0x000e220000000a00 */
[----:B------:R-:W1:Y:S07]  /*0090*/  LDCU.64 UR4, c[0x0][0x358] ;  /* 0x00006b00ff0477ac */ /* 0x000e6e0008000a00 */
[----:B------:R-:W2:Y:S08]  /*00a0*/  LDC.64 R4, c[0x0][0x388] ;  /* 0x0000e200ff047b82 */ /* 0x000eb00000000a00 */
[----:B------:R-:W3:Y:S01]  /*00b0*/  LDC.64 R6, c[0x0][0x390] ;  /* 0x0000e400ff067b82 */ /* 0x000ee20000000a00 */
[----:B0-----:R-:W-:-:S06]  /*00c0*/  IMAD.WIDE R2, R9, 0x4, R2 ;  /* 0x0000000409027825 */ /* 0x001fcc00078e0202 */
[----:B-1----:R-:W4:Y:S01]  /*00d0*/  LDG.E R2, desc[UR4][R2.64] ;  /* 0x0000000402027981 */ /* 0x002f22000c1e1900 */
[----:B--2---:R-:W-:-:S06]  /*00e0*/  IMAD.WIDE R4, R9, 0x4, R4 ;  /* 0x0000000409047825 */ /* 0x004fcc00078e0204 */
[----:B------:R-:W4:Y:S01]  /*00f0*/  LDG.E R5, desc[UR4][R4.64] ;  /* 0x0000000404057981 */ /* 0x000f22000c1e1900 */
[----:B---3--:R-:W-:Y:S01]  /*0100*/  IMAD.WIDE R6, R9, 0x4, R6 ;  /* 0x0000000409067825 */ /* 0x008fe200078e0206 */
[----:B----4-:R-:W-:-:S04]  /*0110*/  ISETP.NE.AND P0, PT, R2, R5, PT ;  /* 0x000000050200720c */ /* 0x010fc80003f05270 */
[----:B------:R-:W-:-:S05]  /*0120*/  SEL R9, RZ, 0x1, P0 ;  /* 0x00000001ff097807 */ /* 0x000fca0000000000 */
[----:B------:R-:W-:Y:S01]  /*0130*/  STG.E desc[UR4][R6.64], R9 ;  /* 0x0000000906007986 */ /* 0x000fe2000c101904 */
[----:B------:R-:W-:Y:S05]  /*0140*/  EXIT ;  /* 0x000000000000794d */ /* 0x000fea0003800000 */
.L_x_0:
[----:B------:R-:W-:-:S00]  /*0150*/  BRA `(.L_x_0) ;  /* 0xfffffffc00fc7947 */ /* 0x000fc0000383ffff */
[----:B------:R-:W-:-:S00]  /*0160*/  NOP ;  /* 0x0000000000007918 */ /* 0x000fc00000000000 */
        /* <DEDUP_REMOVED lines=9> */
.L_x_2:


//--------------------- .text._Z8r2KernelPfS_S_S_fi --------------------------
	.section	.text._Z8r2KernelPfS_S_S_fi,"ax",@progbits
	.align	128
        .global         _Z8r2KernelPfS_S_S_fi
        .type           _Z8r2KernelPfS_S_S_fi,@function
        .size           _Z8r2KernelPfS_S_S_fi,(.L_x_3 - _Z8r2KernelPfS_S_S_fi)
        .other          _Z8r2KernelPfS_S_S_fi,@"STO_CUDA_ENTRY STV_DEFAULT"
_Z8r2KernelPfS_S_S_fi:
.text._Z8r2KernelPfS_S_S_fi:
        /* <DEDUP_REMOVED lines=9> */
[----:B------:R-:W1:Y:S01]  /*0090*/  LDCU.64 UR4, c[0x0][0x358] ;  /* 0x00006b00ff0477ac */ /* 0x000e620008000a00 */
[----:B------:R-:W2:Y:S06]  /*00a0*/  LDCU UR6, c[0x0][0x3a0] ;  /* 0x00007400ff0677ac */ /* 0x000eac0008000800 */
[----:B------:R-:W3:Y:S08]  /*00b0*/  LDC.64 R2, c[0x0][0x380] ;  /* 0x0000e000ff027b82 */ /* 0x000ef00000000a00 */
[----:B------:R-:W4:Y:S01]  /*00c0*/  LDC.64 R6, c[0x0][0x390] ;  /* 0x0000e400ff067b82 */ /* 0x000f220000000a00 */
[----:B0-----:R-:W-:-:S07]  /*00d0*/  IMAD.WIDE R4, R11, 0x4, R4 ;  /* 0x000000040b047825 */ /* 0x001fce00078e0204 */
[----:B------:R-:W0:Y:S01]  /*00e0*/  LDC.64 R8, c[0x0][0x398] ;  /* 0x0000e600ff087b82 */ /* 0x000e220000000a00 */
[----:B-1----:R-:W5:Y:S01]  /*00f0*/  LDG.E R5, desc[UR4][R4.64] ;  /* 0x0000000404057981 */ /* 0x002f62000c1e1900 */
[----:B---3--:R-:W-:-:S05]  /*0100*/  IMAD.WIDE R2, R11, 0x4, R2 ;  /* 0x000000040b027825 */ /* 0x008fca00078e0202 */
[----:B------:R-:W5:Y:S01]  /*0110*/  LDG.E R0, desc[UR4][R2.64] ;  /* 0x0000000402007981 */ /* 0x000f62000c1e1900 */
[----:B----4-:R-:W-:-:S04]  /*0120*/  IMAD.WIDE R6, R11, 0x4, R6 ;  /* 0x000000040b067825 */ /* 0x010fc800078e0206 */
[----:B-----5:R-:W-:-:S04]  /*0130*/  FADD R0, R0, -R5 ;  /* 0x8000000500007221 */ /* 0x020fc80000000000 */
[----:B------:R-:W-:-:S05]  /*0140*/  FMUL R13, R0, R0 ;  /* 0x00000000000d7220 */ /* 0x000fca0000400000 */
[----:B------:R-:W-:Y:S04]  /*0150*/  STG.E desc[UR4][R6.64], R13 ;  /* 0x0000000d06007986 */ /* 0x000fe8000c101904 */
[----:B------:R-:W2:Y:S01]  /*0160*/  LDG.E R0, desc[UR4][R2.64] ;  /* 0x0000000402007981 */ /* 0x000ea2000c1e1900 */
[----:B0-----:R-:W-:-:S04]  /*0170*/  IMAD.WIDE R4, R11, 0x4, R8 ;  /* 0x000000040b047825 */ /* 0x001fc800078e0208 */
[----:B--2---:R-:W-:-:S04]  /*0180*/  FADD R0, R0, -UR6 ;  /* 0x8000000600007e21 */ /* 0x004fc80008000000 */
[----:B------:R-:W-:-:S05]  /*0190*/  FMUL R9, R0, R0 ;  /* 0x0000000000097220 */ /* 0x000fca0000400000 */
[----:B------:R-:W-:Y:S01]  /*01a0*/  STG.E desc[UR4][R4.64], R9 ;  /* 0x0000000904007986 */ /* 0x000fe2000c101904 */
[----:B------:R-:W-:Y:S05]  /*01b0*/  EXIT ;  /* 0x000000000000794d */ /* 0x000fea0003800000 */
.L_x_1:
        /* <DEDUP_REMOVED lines=12> */
.L_x_3:


//--------------------- .nv.shared.reserved.0     --------------------------
	.section	.nv.shared.reserved.0,"aw",@nobits
	.weak		__nv_reservedSMEM_offset_0_alias
	.size		__nv_reservedSMEM_offset_0_alias, 0, 64
	.other		__nv_reservedSMEM_offset_0_alias,@"STO_CUDA_RESERVED_SHARED STV_DEFAULT"
__nv_reservedSMEM_offset_0_alias:
	.zero		0
	.zero		64


//--------------------- .nv.constant0._Z14accuracyKernelPiS_S_i --------------------------
	.section	.nv.constant0._Z14accuracyKernelPiS_S_i,"a",@progbits
	.sectionflags	@""
	.align	4
.nv.constant0._Z14accuracyKernelPiS_S_i:
	.zero		924


//--------------------- .nv.constant0._Z8r2KernelPfS_S_S_fi --------------------------
	.section	.nv.constant0._Z8r2KernelPfS_S_S_fi,"a",@progbits
	.sectionflags	@""
	.align	4
.nv.constant0._Z8r2KernelPfS_S_S_fi:
	.zero		936


//--------------------- SYMBOLS --------------------------

	.type		.nv.reservedSmem.offset0,@object
	.size		.nv.reservedSmem.offset0,0x4
